	.headerflags	@"EF_CUDA_TEXMODE_UNIFIED EF_CUDA_64BIT_ADDRESS EF_CUDA_ACCELERATORS EF_CUDA_SM90 EF_CUDA_VIRTUAL_SM(EF_CUDA_SM90)"
	.elftype	@"ET_EXEC"


//--------------------- .nv.info                  --------------------------
	.section	.nv.info,"",@"SHT_CUDA_INFO"
	.align	4


	//----- nvinfo : EIATTR_REGCOUNT
	.align		4
        /*0000*/ 	.byte	0x04, 0x2f
        /*0002*/ 	.short	(.L_3 - .L_2)
	.align		4
.L_2:
        /*0004*/ 	.word	index@(triton_poi_fused__native_batch_norm_legit_no_training_7)
        /*0008*/ 	.word	0x00000020


	//----- nvinfo : EIATTR_MIN_STACK_SIZE
	.align		4
.L_3:
        /*000c*/ 	.byte	0x04, 0x12
        /*000e*/ 	.short	(.L_5 - .L_4)
	.align		4
.L_4:
        /*0010*/ 	.word	index@(triton_poi_fused__native_batch_norm_legit_no_training_7)
        /*0014*/ 	.word	0x00000000


	//----- nvinfo : EIATTR_FRAME_SIZE
	.align		4
.L_5:
        /*0018*/ 	.byte	0x04, 0x11
        /*001a*/ 	.short	(.L_7 - .L_6)
	.align		4
.L_6:
        /*001c*/ 	.word	index@(triton_poi_fused__native_batch_norm_legit_no_training_7)
        /*0020*/ 	.word	0x00000000


	//----- nvinfo : EIATTR_MIN_STACK_SIZE
	.align		4
.L_7:
        /*0024*/ 	.byte	0x04, 0x12
        /*0026*/ 	.short	(.L_9 - .L_8)
	.align		4
.L_8:
        /*0028*/ 	.word	index@(triton_poi_fused__native_batch_norm_legit_no_training_7)
        /*002c*/ 	.word	0x00000000
.L_9:


//--------------------- .nv.info.triton_poi_fused__native_batch_norm_legit_no_training_7 --------------------------
	.section	.nv.info.triton_poi_fused__native_batch_norm_legit_no_training_7,"",@"SHT_CUDA_INFO"
	.sectionflags	@""
	.align	4


	//----- nvinfo : EIATTR_CUDA_API_VERSION
	.align		4
        /*0000*/ 	.byte	0x04, 0x37
        /*0002*/ 	.short	(.L_11 - .L_10)
.L_10:
        /*0004*/ 	.word	0x0000007c


	//----- nvinfo : EIATTR_KPARAM_INFO
	.align		4
.L_11:
        /*0008*/ 	.byte	0x04, 0x17
        /*000a*/ 	.short	(.L_13 - .L_12)
.L_12:
        /*000c*/ 	.word	0x00000000
        /*0010*/ 	.short	0x0006
        /*0012*/ 	.short	0x0030
        /*0014*/ 	.byte	0x00, 0xf0, 0x11, 0x00


	//----- nvinfo : EIATTR_KPARAM_INFO
	.align		4
.L_13:
        /*0018*/ 	.byte	0x04, 0x17
        /*001a*/ 	.short	(.L_15 - .L_14)
.L_14:
        /*001c*/ 	.word	0x00000000
        /*0020*/ 	.short	0x0005
        /*0022*/ 	.short	0x0028
        /*0024*/ 	.byte	0x00, 0xf4, 0x21, 0x00


	//----- nvinfo : EIATTR_KPARAM_INFO
	.align		4
.L_15:
        /*0028*/ 	.byte	0x04, 0x17
        /*002a*/ 	.short	(.L_17 - .L_16)
.L_16:
        /*002c*/ 	.word	0x00000000
        /*0030*/ 	.short	0x0004
        /*0032*/ 	.short	0x0020
        /*0034*/ 	.byte	0x00, 0xf4, 0x21, 0x00


	//----- nvinfo : EIATTR_KPARAM_INFO
	.align		4
.L_17:
        /*0038*/ 	.byte	0x04, 0x17
        /*003a*/ 	.short	(.L_19 - .L_18)
.L_18:
        /*003c*/ 	.word	0x00000000
        /*0040*/ 	.short	0x0003
        /*0042*/ 	.short	0x0018
        /*0044*/ 	.byte	0x00, 0xf4, 0x21, 0x00


	//----- nvinfo : EIATTR_KPARAM_INFO
	.align		4
.L_19:
        /*0048*/ 	.byte	0x04, 0x17
        /*004a*/ 	.short	(.L_21 - .L_20)
.L_20:
        /*004c*/ 	.word	0x00000000
        /*0050*/ 	.short	0x0002
        /*0052*/ 	.short	0x0010
        /*0054*/ 	.byte	0x00, 0xf4, 0x21, 0x00


	//----- nvinfo : EIATTR_KPARAM_INFO
	.align		4
.L_21:
        /*0058*/ 	.byte	0x04, 0x17
        /*005a*/ 	.short	(.L_23 - .L_22)
.L_22:
        /*005c*/ 	.word	0x00000000
        /*0060*/ 	.short	0x0001
        /*0062*/ 	.short	0x0008
        /*0064*/ 	.byte	0x00, 0xf4, 0x21, 0x00


	//----- nvinfo : EIATTR_KPARAM_INFO
	.align		4
.L_23:
        /*0068*/ 	.byte	0x04, 0x17
        /*006a*/ 	.short	(.L_25 - .L_24)
.L_24:
        /*006c*/ 	.word	0x00000000
        /*0070*/ 	.short	0x0000
        /*0072*/ 	.short	0x0000
        /*0074*/ 	.byte	0x00, 0xf4, 0x21, 0x00


	//----- nvinfo : EIATTR_SPARSE_MMA_MASK
	.align		4
.L_25:
        /*0078*/ 	.byte	0x03, 0x50
        /*007a*/ 	.short	0x0000


	//----- nvinfo : EIATTR_MAXREG_COUNT
	.align		4
        /*007c*/ 	.byte	0x03, 0x1b
        /*007e*/ 	.short	0x00ff


	//----- nvinfo : EIATTR_EXIT_INSTR_OFFSETS
	.align		4
        /*0080*/ 	.byte	0x04, 0x1c
        /*0082*/ 	.short	(.L_27 - .L_26)


	//   ....[0]....
.L_26:
        /*0084*/ 	.word	0x00000610


	//----- nvinfo : EIATTR_REQNTID
	.align		4
.L_27:
        /*0088*/ 	.byte	0x04, 0x10
        /*008a*/ 	.short	(.L_29 - .L_28)
.L_28:
        /*008c*/ 	.word	0x00000080
        /*0090*/ 	.word	0x00000001
        /*0094*/ 	.word	0x00000001


	//----- nvinfo : EIATTR_CBANK_PARAM_SIZE
	.align		4
.L_29:
        /*0098*/ 	.byte	0x03, 0x19
        /*009a*/ 	.short	0x0034


	//----- nvinfo : EIATTR_PARAM_CBANK
	.align		4
        /*009c*/ 	.byte	0x04, 0x0a
        /*009e*/ 	.short	(.L_31 - .L_30)
	.align		4
.L_30:
        /*00a0*/ 	.word	index@(.nv.constant0.triton_poi_fused__native_batch_norm_legit_no_training_7)
        /*00a4*/ 	.short	0x0210
        /*00a6*/ 	.short	0x0034


	//----- nvinfo : EIATTR_SW_WAR
	.align		4
.L_31:
        /*00a8*/ 	.byte	0x04, 0x36
        /*00aa*/ 	.short	(.L_33 - .L_32)
.L_32:
        /*00ac*/ 	.word	0x00000008
.L_33:


//--------------------- .nv.callgraph             --------------------------
	.section	.nv.callgraph,"",@"SHT_CUDA_CALLGRAPH"
	.align	4
	.sectionentsize	8
	.align		4
        /*0000*/ 	.word	0x00000000
	.align		4
        /*0004*/ 	.word	0xffffffff
	.align		4
        /*0008*/ 	.word	0x00000000
	.align		4
        /*000c*/ 	.word	0xfffffffe
	.align		4
        /*0010*/ 	.word	0x00000000
	.align		4
        /*0014*/ 	.word	0xfffffffd
	.align		4
        /*0018*/ 	.word	0x00000000
	.align		4
        /*001c*/ 	.word	0xfffffffc


//--------------------- .nv.constant4             --------------------------
	.section	.nv.constant4,"a",@progbits
	.align	8
	.align		8
.nv.constant4:
        /*0000*/ 	.dword	_$_str
	.align		8
        /*0008*/ 	.dword	_$_str_$_2


//--------------------- .text.triton_poi_fused__native_batch_norm_legit_no_training_7 --------------------------
	.section	.text.triton_poi_fused__native_batch_norm_legit_no_training_7,"ax",@progbits
	.align	128
        .global         triton_poi_fused__native_batch_norm_legit_no_training_7
        .type           triton_poi_fused__native_batch_norm_legit_no_training_7,@function
        .size           triton_poi_fused__native_batch_norm_legit_no_training_7,(.L_x_1 - triton_poi_fused__native_batch_norm_legit_no_training_7)
        .other          triton_poi_fused__native_batch_norm_legit_no_training_7,@"STO_CUDA_ENTRY STV_DEFAULT"
triton_poi_fused__native_batch_norm_legit_no_training_7:
.text.triton_poi_fused__native_batch_norm_legit_no_training_7:
[----:B------:R-:W-:Y:S01]  /*0000*/  LDC R1, c[0x0][0x28] ;  /* 0x00000a00ff017b82 */ /* 0x000fe20000000800 */
[----:B------:R-:W1:Y:S07]  /*0010*/  S2R R0, SR_TID.X ;  /* 0x0000000000007919 */ /* 0x000e6e0000002100 */
[----:B------:R-:W2:Y:S01]  /*0020*/  LDC.64 R8, c[0x0][0x220] ;  /* 0x00008800ff087b82 */ /* 0x000ea20000000a00 */
[----:B------:R-:W-:Y:S01]  /*0030*/  ULDC.64 UR4, c[0x0][0x208] ;  /* 0x0000820000047ab9 */ /* 0x000fe20000000a00 */
[----:B------:R-:W3:Y:S06]  /*0040*/  S2R R5, SR_CTAID.X ;  /* 0x0000000000057919 */ /* 0x000eec0000002500 */
[----:B------:R-:W4:Y:S08]  /*0050*/  LDC.64 R16, c[0x0][0x218] ;  /* 0x00008600ff107b82 */ /* 0x000f300000000a00 */
[----:B------:R-:W5:Y:S08]  /*0060*/  LDC.64 R22, c[0x0][0x210] ;  /* 0x00008400ff167b82 */ /* 0x000f700000000a00 */
[----:B------:R-:W5:Y:S01]  /*0070*/  LDC.64 R20, c[0x0][0x228] ;  /* 0x00008a00ff147b82 */ /* 0x000f620000000a00 */
[----:B-1----:R-:W-:-:S07]  /*0080*/  SHF.L.U32 R0, R0, 0x2, RZ ;  /* 0x0000000200007819 */ /* 0x002fce00000006ff */
[----:B------:R-:W1:Y:S01]  /*0090*/  LDC.64 R24, c[0x0][0x230] ;  /* 0x00008c00ff187b82 */ /* 0x000e620000000a00 */
[----:B---3--:R-:W-:Y:S02]  /*00a0*/  SHF.R.S32.HI R3, RZ, 0x15, R5 ;  /* 0x00000015ff037819 */ /* 0x008fe40000011405 */
[----:B------:R-:W-:Y:S02]  /*00b0*/  LOP3.LUT R0, R0, 0x1fc, RZ, 0xc0, !PT ;  /* 0x000001fc00007812 */ /* 0x000fe400078ec0ff */
[----:B------:R-:W-:Y:S02]  /*00c0*/  SGXT R3, R3, 0x1 ;  /* 0x000000010303781a */ /* 0x000fe40000000200 */
[----:B------:R-:W-:-:S04]  /*00d0*/  LEA R0, R5, R0, 0xa ;  /* 0x0000000005007211 */ /* 0x000fc800078e50ff */
[----:B------:R-:W-:-:S04]  /*00e0*/  LEA.HI R3, R3, R0, RZ, 0x6 ;  /* 0x0000000003037211 */ /* 0x000fc800078f30ff */
[----:B------:R-:W-:-:S04]  /*00f0*/  LOP3.LUT R3, R3, 0xffffffc0, RZ, 0xc0, !PT ;  /* 0xffffffc003037812 */ /* 0x000fc800078ec0ff */
[----:B------:R-:W-:-:S05]  /*0100*/  IADD3 R3, R0, -R3, RZ ;  /* 0x8000000300037210 */ /* 0x000fca0007ffe0ff */
[----:B--2---:R-:W-:-:S05]  /*0110*/  IMAD.WIDE R8, R3, 0x4, R8 ;  /* 0x0000000403087825 */ /* 0x004fca00078e0208 */
[----:B------:R-:W2:Y:S01]  /*0120*/  LDG.E.EL.128 R4, desc[UR4][R8.64] ;  /* 0x0000000408047981 */ /* 0x000ea2000c2e1d00 */
[----:B------:R-:W-:Y:S01]  /*0130*/  HFMA2.MMA R2, -RZ, RZ, 1.625, 0 ;  /* 0x3e800000ff027435 */ /* 0x000fe200000001ff */
[----:B----4-:R-:W-:-:S04]  /*0140*/  IMAD.WIDE R16, R3, 0x4, R16 ;  /* 0x0000000403107825 */ /* 0x010fc800078e0210 */
[----:B-----5:R-:W-:Y:S02]  /*0150*/  IMAD.WIDE R22, R0, 0x4, R22 ;  /* 0x0000000400167825 */ /* 0x020fe400078e0216 */
[----:B------:R-:W3:Y:S04]  /*0160*/  LDG.E.EL.128 R16, desc[UR4][R16.64] ;  /* 0x0000000410107981 */ /* 0x000ee8000c2e1d00 */
[----:B------:R-:W3:Y:S04]  /*0170*/  LDG.E.128 R8, desc[UR4][R22.64+0x800] ;  /* 0x0008000416087981 */ /* 0x000ee8000c1e1d00 */
[----:B------:R4:W5:Y:S01]  /*0180*/  LDG.E.128 R12, desc[UR4][R22.64] ;  /* 0x00000004160c7981 */ /* 0x000962000c1e1d00 */
[----:B0-----:R-:W-:-:S04]  /*0190*/  IMAD.WIDE R20, R3, 0x4, R20 ;  /* 0x0000000403147825 */ /* 0x001fc800078e0214 */
[----:B-1----:R-:W-:-:S06]  /*01a0*/  IMAD.WIDE R24, R3, 0x4, R24 ;  /* 0x0000000403187825 */ /* 0x002fcc00078e0218 */
[----:B------:R-:W3:Y:S01]  /*01b0*/  LDG.E.EL.128 R24, desc[UR4][R24.64] ;  /* 0x0000000418187981 */ /* 0x000ee2000c2e1d00 */
[----:B--2---:R-:W-:Y:S01]  /*01c0*/  FADD R5, R5, 9.9999997473787516356e-06 ;  /* 0x3727c5ac05057421 */ /* 0x004fe20000000000 */
[----:B------:R-:W-:Y:S01]  /*01d0*/  FADD R6, R6, 9.9999997473787516356e-06 ;  /* 0x3727c5ac06067421 */ /* 0x000fe20000000000 */
[----:B------:R-:W-:-:S04]  /*01e0*/  FADD R4, R4, 9.9999997473787516356e-06 ;  /* 0x3727c5ac04047421 */ /* 0x000fc80000000000 */
[----:B------:R-:W0:Y:S08]  /*01f0*/  MUFU.SQRT R5, R5 ;  /* 0x0000000500057308 */ /* 0x000e300000002000 */
[----:B------:R-:W1:Y:S01]  /*0200*/  MUFU.SQRT R6, R6 ;  /* 0x0000000600067308 */ /* 0x000e620000002000 */
[----:B0-----:R-:W-:-:S07]  /*0210*/  FSETP.GT.AND P1, PT, R5, 8.50705917302346158658e+37, PT ;  /* 0x7e8000000500780b */ /* 0x001fce0003f24000 */
[----:B------:R-:W0:Y:S01]  /*0220*/  MUFU.SQRT R4, R4 ;  /* 0x0000000400047308 */ /* 0x000e220000002000 */
[C---:B------:R-:W-:Y:S02]  /*0230*/  FSETP.GEU.AND P4, PT, R5.reuse, 1.175494350822287508e-38, PT ;  /* 0x008000000500780b */ /* 0x040fe40003f8e000 */
[C---:B-1----:R-:W-:Y:S02]  /*0240*/  FSETP.GT.AND P2, PT, R6.reuse, 8.50705917302346158658e+37, PT ;  /* 0x7e8000000600780b */ /* 0x042fe40003f44000 */
[----:B------:R-:W-:Y:S01]  /*0250*/  FSETP.GEU.AND P5, PT, R6, 1.175494350822287508e-38, PT ;  /* 0x008000000600780b */ /* 0x000fe20003fae000 */
[----:B------:R-:W-:Y:S01]  /*0260*/  @P1 FMUL R5, R5, 0.25 ;  /* 0x3e80000005051820 */ /* 0x000fe20000400000 */
[----:B----4-:R-:W-:Y:S02]  /*0270*/  FSEL R22, R2, 1, P1 ;  /* 0x3f80000002167808 */ /* 0x010fe40000800000 */
[----:B0-----:R-:W-:-:S05]  /*0280*/  FSETP.GT.AND P0, PT, R4, 8.50705917302346158658e+37, PT ;  /* 0x7e8000000400780b */ /* 0x001fca0003f04000 */
[----:B------:R-:W-:Y:S01]  /*0290*/  @!P4 FMUL R5, R5, 16777216 ;  /* 0x4b8000000505c820 */ /* 0x000fe20000400000 */
[----:B------:R-:W-:Y:S01]  /*02a0*/  FSETP.GEU.AND P3, PT, R4, 1.175494350822287508e-38, PT ;  /* 0x008000000400780b */ /* 0x000fe20003f6e000 */
[----:B------:R-:W-:-:S04]  /*02b0*/  @P2 FMUL R6, R6, 0.25 ;  /* 0x3e80000006062820 */ /* 0x000fc80000400000 */
[----:B------:R-:W-:Y:S01]  /*02c0*/  @!P5 FMUL R6, R6, 16777216 ;  /* 0x4b8000000606d820 */ /* 0x000fe20000400000 */
[----:B------:R-:W0:Y:S01]  /*02d0*/  MUFU.RCP R5, R5 ;  /* 0x0000000500057308 */ /* 0x000e220000001000 */
[----:B------:R-:W-:Y:S01]  /*02e0*/  FSEL R23, R2, 1, P2 ;  /* 0x3f80000002177808 */ /* 0x000fe20001000000 */
[----:B------:R-:W-:Y:S01]  /*02f0*/  @!P4 FMUL R22, R22, 16777216 ;  /* 0x4b8000001616c820 */ /* 0x000fe20000400000 */
[----:B------:R-:W-:-:S05]  /*0300*/  @P0 FMUL R4, R4, 0.25 ;  /* 0x3e80000004040820 */ /* 0x000fca0000400000 */
[----:B------:R-:W1:Y:S01]  /*0310*/  MUFU.RCP R6, R6 ;  /* 0x0000000600067308 */ /* 0x000e620000001000 */
[----:B------:R-:W-:Y:S01]  /*0320*/  @!P5 FMUL R23, R23, 16777216 ;  /* 0x4b8000001717d820 */ /* 0x000fe20000400000 */
[----:B------:R-:W-:Y:S01]  /*0330*/  @!P3 FMUL R4, R4, 16777216 ;  /* 0x4b8000000404b820 */ /* 0x000fe20000400000 */
[----:B0-----:R-:W-:-:S05]  /*0340*/  FMUL R5, R5, R22 ;  /* 0x0000001605057220 */ /* 0x001fca0000400000 */
[----:B------:R-:W0:Y:S01]  /*0350*/  MUFU.RCP R4, R4 ;  /* 0x0000000400047308 */ /* 0x000e220000001000 */
[----:B-1----:R-:W-:Y:S02]  /*0360*/  FMUL R6, R6, R23 ;  /* 0x0000001706067220 */ /* 0x002fe40000400000 */
[----:B------:R-:W2:Y:S01]  /*0370*/  LDG.E.EL.128 R20, desc[UR4][R20.64] ;  /* 0x0000000414147981 */ /* 0x000ea2000c2e1d00 */
[----:B------:R-:W-:-:S05]  /*0380*/  FSEL R3, R2, 1, P0 ;  /* 0x3f80000002037808 */ /* 0x000fca0000000000 */
[----:B------:R-:W-:-:S04]  /*0390*/  @!P3 FMUL R3, R3, 16777216 ;  /* 0x4b8000000303b820 */ /* 0x000fc80000400000 */
[----:B0-----:R-:W-:Y:S01]  /*03a0*/  FMUL R4, R4, R3 ;  /* 0x0000000304047220 */ /* 0x001fe20000400000 */
[----:B------:R-:W-:-:S04]  /*03b0*/  FADD R3, R7, 9.9999997473787516356e-06 ;  /* 0x3727c5ac07037421 */ /* 0x000fc80000000000 */
[----:B------:R-:W0:Y:S02]  /*03c0*/  MUFU.SQRT R29, R3 ;  /* 0x00000003001d7308 */ /* 0x000e240000002000 */
[C---:B0-----:R-:W-:Y:S02]  /*03d0*/  FSETP.GT.AND P0, PT, R29.reuse, 8.50705917302346158658e+37, PT ;  /* 0x7e8000001d00780b */ /* 0x041fe40003f04000 */
[----:B------:R-:W-:-:S11]  /*03e0*/  FSETP.GEU.AND P1, PT, R29, 1.175494350822287508e-38, PT ;  /* 0x008000001d00780b */ /* 0x000fd60003f2e000 */
[----:B------:R-:W-:-:S04]  /*03f0*/  @P0 FMUL R29, R29, 0.25 ;  /* 0x3e8000001d1d0820 */ /* 0x000fc80000400000 */
[----:B------:R-:W-:-:S04]  /*0400*/  @!P1 FMUL R29, R29, 16777216 ;  /* 0x4b8000001d1d9820 */ /* 0x000fc80000400000 */
[----:B------:R-:W0:Y:S01]  /*0410*/  MUFU.RCP R7, R29 ;  /* 0x0000001d00077308 */ /* 0x000e220000001000 */
[----:B------:R-:W-:-:S05]  /*0420*/  FSEL R2, R2, 1, P0 ;  /* 0x3f80000002027808 */ /* 0x000fca0000000000 */
[----:B------:R-:W-:-:S04]  /*0430*/  @!P1 FMUL R2, R2, 16777216 ;  /* 0x4b80000002029820 */ /* 0x000fc80000400000 */
[----:B0-----:R-:W-:Y:S02]  /*0440*/  FMUL R7, R7, R2 ;  /* 0x0000000207077220 */ /* 0x001fe40000400000 */
[----:B------:R-:W0:Y:S01]  /*0450*/  LDC.64 R2, c[0x0][0x238] ;  /* 0x00008e00ff027b82 */ /* 0x000e220000000a00 */
[--C-:B---3--:R-:W-:Y:S01]  /*0460*/  FADD R28, R11, -R19.reuse ;  /* 0x800000130b1c7221 */ /* 0x108fe20000000000 */
[----:B------:R-:W-:Y:S01]  /*0470*/  FADD R11, R10, -R18 ;  /* 0x800000120a0b7221 */ /* 0x000fe20000000000 */
[--C-:B------:R-:W-:Y:S01]  /*0480*/  FADD R10, R8, -R16.reuse ;  /* 0x80000010080a7221 */ /* 0x100fe20000000000 */
[----:B-----5:R-:W-:Y:S01]  /*0490*/  FADD R15, R15, -R19 ;  /* 0x800000130f0f7221 */ /* 0x020fe20000000000 */
[----:B------:R-:W-:Y:S01]  /*04a0*/  FADD R16, R12, -R16 ;  /* 0x800000100c107221 */ /* 0x000fe20000000000 */
[----:B------:R-:W-:Y:S01]  /*04b0*/  FADD R19, R14, -R18 ;  /* 0x800000120e137221 */ /* 0x000fe20000000000 */
[--C-:B------:R-:W-:Y:S01]  /*04c0*/  FADD R12, R13, -R17.reuse ;  /* 0x800000110d0c7221 */ /* 0x100fe20000000000 */
[----:B------:R-:W-:Y:S01]  /*04d0*/  FADD R8, R9, -R17 ;  /* 0x8000001109087221 */ /* 0x000fe20000000000 */
[-C--:B------:R-:W-:Y:S01]  /*04e0*/  FMUL R9, R10, R4.reuse ;  /* 0x000000040a097220 */ /* 0x080fe20000400000 */
[----:B------:R-:W-:Y:S01]  /*04f0*/  FMUL R13, R16, R4 ;  /* 0x00000004100d7220 */ /* 0x000fe20000400000 */
[----:B------:R-:W-:Y:S01]  /*0500*/  FMUL R12, R12, R5 ;  /* 0x000000050c0c7220 */ /* 0x000fe20000400000 */
[-C--:B------:R-:W-:Y:S01]  /*0510*/  FMUL R19, R19, R6.reuse ;  /* 0x0000000613137220 */ /* 0x080fe20000400000 */
[----:B------:R-:W-:Y:S01]  /*0520*/  FMUL R10, R15, R7 ;  /* 0x000000070f0a7220 */ /* 0x000fe20000400000 */
[----:B------:R-:W-:Y:S01]  /*0530*/  FMUL R8, R8, R5 ;  /* 0x0000000508087220 */ /* 0x000fe20000400000 */
[----:B------:R-:W-:Y:S01]  /*0540*/  FMUL R11, R11, R6 ;  /* 0x000000060b0b7220 */ /* 0x000fe20000400000 */
[----:B------:R-:W-:Y:S01]  /*0550*/  FMUL R28, R28, R7 ;  /* 0x000000071c1c7220 */ /* 0x000fe20000400000 */
[----:B0-----:R-:W-:-:S04]  /*0560*/  IMAD.WIDE R2, R0, 0x4, R2 ;  /* 0x0000000400027825 */ /* 0x001fc800078e0202 */
[----:B--2---:R-:W-:Y:S01]  /*0570*/  FFMA R4, R20, R13, R24 ;  /* 0x0000000d14047223 */ /* 0x004fe20000000018 */
[----:B------:R-:W-:Y:S01]  /*0580*/  FFMA R5, R21, R12, R25 ;  /* 0x0000000c15057223 */ /* 0x000fe20000000019 */
[----:B------:R-:W-:Y:S01]  /*0590*/  FFMA R6, R22, R19, R26 ;  /* 0x0000001316067223 */ /* 0x000fe2000000001a */
[----:B------:R-:W-:Y:S01]  /*05a0*/  FFMA R7, R23, R10, R27 ;  /* 0x0000000a17077223 */ /* 0x000fe2000000001b */
[----:B------:R-:W-:Y:S01]  /*05b0*/  FFMA R20, R20, R9, R24 ;  /* 0x0000000914147223 */ /* 0x000fe20000000018 */
[----:B------:R-:W-:Y:S01]  /*05c0*/  FFMA R21, R21, R8, R25 ;  /* 0x0000000815157223 */ /* 0x000fe20000000019 */
[----:B------:R-:W-:Y:S01]  /*05d0*/  FFMA R22, R22, R11, R26 ;  /* 0x0000000b16167223 */ /* 0x000fe2000000001a */
[----:B------:R-:W-:Y:S01]  /*05e0*/  FFMA R23, R23, R28, R27 ;  /* 0x0000001c17177223 */ /* 0x000fe2000000001b */
[----:B------:R-:W-:Y:S04]  /*05f0*/  STG.E.128 desc[UR4][R2.64], R4 ;  /* 0x0000000402007986 */ /* 0x000fe8000c101d04 */
[----:B------:R-:W-:Y:S01]  /*0600*/  STG.E.128 desc[UR4][R2.64+0x800], R20 ;  /* 0x0008001402007986 */ /* 0x000fe2000c101d04 */
[----:B------:R-:W-:Y:S05]  /*0610*/  EXIT ;  /* 0x000000000000794d */ /* 0x000fea0003800000 */
.L_x_0:
[----:B------:R-:W-:-:S00]  /*0620*/  BRA `(.L_x_0) ;  /* 0xfffffffc00fc7947 */ /* 0x000fc0000383ffff */
[----:B------:R-:W-:-:S00]  /*0630*/  NOP ;  /* 0x0000000000007918 */ /* 0x000fc00000000000 */
        /* <DEDUP_REMOVED lines=12> */
.L_x_1:


//--------------------- .nv.global.init           --------------------------
	.section	.nv.global.init,"aw",@progbits
.nv.global.init:
	.type		_$_str,@object
	.size		_$_str,(_$_str_$_2 - _$_str)
_$_str:
        /*0000*/ 	.byte	0x5f, 0x5f, 0x43, 0x55, 0x44, 0x41, 0x5f, 0x46, 0x54, 0x5a, 0x00
	.type		_$_str_$_2,@object
	.size		_$_str_$_2,(.L_1 - _$_str_$_2)
_$_str_$_2:
        /*000b*/ 	.byte	0x5f, 0x5f, 0x43, 0x55, 0x44, 0x41, 0x5f, 0x50, 0x52, 0x45, 0x43, 0x5f, 0x53, 0x51, 0x52, 0x54
        /*001b*/ 	.byte	0x00
.L_1:


//--------------------- .nv.constant0.triton_poi_fused__native_batch_norm_legit_no_training_7 --------------------------
	.section	.nv.constant0.triton_poi_fused__native_batch_norm_legit_no_training_7,"a",@progbits
	.sectionflags	@""
	.align	4
.nv.constant0.triton_poi_fused__native_batch_norm_legit_no_training_7:
	.zero		580
